//
// Generated by NVIDIA NVVM Compiler
//
// Compiler Build ID: CL-36424714
// Cuda compilation tools, release 13.0, V13.0.88
// Based on NVVM 20.0.0
//

.version 9.0
.target sm_100
.address_size 64

	// .globl	_Z11test_kernelILi256ELi4096EEvPfS0_
// _ZZ11test_kernelILi256ELi4096EEvPfS0_E4smem has been demoted

.visible .entry _Z11test_kernelILi256ELi4096EEvPfS0_(
	.param .u64 .ptr .align 1 _Z11test_kernelILi256ELi4096EEvPfS0__param_0,
	.param .u64 .ptr .align 1 _Z11test_kernelILi256ELi4096EEvPfS0__param_1
)
{
	.reg .b32 	%r<17>;
	.reg .b32 	%f<33>;
	.reg .b64 	%rd<8>;
	// demoted variable
	.shared .align 1 .b8 _ZZ11test_kernelILi256ELi4096EEvPfS0_E4smem[4096];
	ld.param.u64 	%rd1, [_Z11test_kernelILi256ELi4096EEvPfS0__param_0];
	ld.param.u64 	%rd2, [_Z11test_kernelILi256ELi4096EEvPfS0__param_1];
	cvta.to.global.u64 	%rd3, %rd2;
	cvta.to.global.u64 	%rd4, %rd1;
	mov.u32 	%r1, %ctaid.x;
	shl.b32 	%r2, %r1, 8;
	mov.u32 	%r3, %tid.x;
	add.s32 	%r4, %r2, %r3;
	mul.wide.u32 	%rd5, %r4, 16;
	add.s64 	%rd6, %rd4, %rd5;
	ld.global.nc.v4.f32 	{%f1, %f2, %f3, %f4}, [%rd6];
	shl.b32 	%r5, %r3, 2;
	mov.u32 	%r6, _ZZ11test_kernelILi256ELi4096EEvPfS0_E4smem;
	add.s32 	%r7, %r6, %r5;
	st.shared.f32 	[%r7], %f1;
	st.shared.f32 	[%r7+1024], %f2;
	st.shared.f32 	[%r7+2048], %f3;
	st.shared.f32 	[%r7+3072], %f4;
	bar.sync 	0;
	mul.lo.s32 	%r8, %r3, 12;
	add.s32 	%r9, %r7, %r8;
	ld.shared.f32 	%f5, [%r9];
	ld.shared.f32 	%f6, [%r9+4];
	ld.shared.f32 	%f7, [%r9+8];
	ld.shared.f32 	%f8, [%r9+12];
	add.s64 	%rd7, %rd3, %rd5;
	st.global.v4.f32 	[%rd7], {%f5, %f6, %f7, %f8};
	bar.sync 	0;
	ld.global.nc.v4.f32 	{%f9, %f10, %f11, %f12}, [%rd6+4096];
	mul.lo.s32 	%r10, %r3, -12;
	add.s32 	%r11, %r9, %r10;
	st.shared.f32 	[%r11+4096], %f9;
	st.shared.f32 	[%r11+5120], %f10;
	st.shared.f32 	[%r11+6144], %f11;
	st.shared.f32 	[%r11+7168], %f12;
	bar.sync 	0;
	add.s32 	%r12, %r11, %r8;
	ld.shared.f32 	%f13, [%r12+4096];
	ld.shared.f32 	%f14, [%r12+4100];
	ld.shared.f32 	%f15, [%r12+4104];
	ld.shared.f32 	%f16, [%r12+4108];
	st.global.v4.f32 	[%rd7+4096], {%f13, %f14, %f15, %f16};
	bar.sync 	0;
	ld.global.nc.v4.f32 	{%f17, %f18, %f19, %f20}, [%rd6+8192];
	add.s32 	%r13, %r12, %r10;
	st.shared.f32 	[%r13+8192], %f17;
	st.shared.f32 	[%r13+9216], %f18;
	st.shared.f32 	[%r13+10240], %f19;
	st.shared.f32 	[%r13+11264], %f20;
	bar.sync 	0;
	add.s32 	%r14, %r13, %r8;
	ld.shared.f32 	%f21, [%r14+8192];
	ld.shared.f32 	%f22, [%r14+8196];
	ld.shared.f32 	%f23, [%r14+8200];
	ld.shared.f32 	%f24, [%r14+8204];
	st.global.v4.f32 	[%rd7+8192], {%f21, %f22, %f23, %f24};
	bar.sync 	0;
	ld.global.nc.v4.f32 	{%f25, %f26, %f27, %f28}, [%rd6+12288];
	add.s32 	%r15, %r14, %r10;
	st.shared.f32 	[%r15+12288], %f25;
	st.shared.f32 	[%r15+13312], %f26;
	st.shared.f32 	[%r15+14336], %f27;
	st.shared.f32 	[%r15+15360], %f28;
	bar.sync 	0;
	add.s32 	%r16, %r15, %r8;
	ld.shared.f32 	%f29, [%r16+12288];
	ld.shared.f32 	%f30, [%r16+12292];
	ld.shared.f32 	%f31, [%r16+12296];
	ld.shared.f32 	%f32, [%r16+12300];
	st.global.v4.f32 	[%rd7+12288], {%f29, %f30, %f31, %f32};
	bar.sync 	0;
	ret;

}


// ===== COMPILED SASS (sm_100) =====

	.target	sm_100

	.elftype	@"ET_EXEC"


//--------------------- .note.nv.tkinfo           --------------------------
	.section	.note.nv.tkinfo,"",@"SHT_NOTE"
	.sectionflags	@"SHF_NOTE_NV_TKINFO"
	.tkinfo
        /*0018*/ 	.word	0x00000002
        /*0030*/ 	.string	""
        /*0030*/ 	.string	"ptxas"
        /*0030*/ 	.string	"Cuda compilation tools, release 13.0, V13.0.88"
        /*0030*/ 	.string	"Build cuda_13.0.r13.0/compiler.36424714_0"
        /*0030*/ 	.string	"-arch sm_100 -m 64 "



//--------------------- .note.nv.cuinfo           --------------------------
	.section	.note.nv.cuinfo,"",@"SHT_NOTE"
	.sectionflags	@"SHF_NOTE_NV_CUINFO"
        /*0018*/ 	.short	0x0002
        /*001a*/ 	.short	0x0064
        /*001c*/ 	.short	0x0082
	.zero		2


//--------------------- .nv.info                  --------------------------
	.section	.nv.info,"",@"SHT_CUDA_INFO"
	.align	4


	//----- nvinfo : EIATTR_REGCOUNT
	.align		4
        /*0000*/ 	.byte	0x04, 0x2f
        /*0002*/ 	.short	(.L_1 - .L_0)
	.align		4
.L_0:
        /*0004*/ 	.word	index@(_Z11test_kernelILi256ELi4096EEvPfS0_)
        /*0008*/ 	.word	0x00000020


	//----- nvinfo : EIATTR_FRAME_SIZE
	.align		4
.L_1:
        /*000c*/ 	.byte	0x04, 0x11
        /*000e*/ 	.short	(.L_3 - .L_2)
	.align		4
.L_2:
        /*0010*/ 	.word	index@(_Z11test_kernelILi256ELi4096EEvPfS0_)
        /*0014*/ 	.word	0x00000000


	//----- nvinfo : EIATTR_MIN_STACK_SIZE
	.align		4
.L_3:
        /*0018*/ 	.byte	0x04, 0x12
        /*001a*/ 	.short	(.L_5 - .L_4)
	.align		4
.L_4:
        /*001c*/ 	.word	index@(_Z11test_kernelILi256ELi4096EEvPfS0_)
        /*0020*/ 	.word	0x00000000
.L_5:


//--------------------- .nv.compat                --------------------------
	.section	.nv.compat,"",@"SHT_CUDA_COMPAT_INFO"
	.align	4
        /*0000*/ 	.byte	0x02, 0x09, 0x00, 0x00, 0x02, 0x02, 0x01, 0x00, 0x02, 0x05, 0x05, 0x00, 0x03, 0x07, 0x01, 0x01
        /*0010*/ 	.byte	0x02, 0x03, 0x00, 0x00, 0x02, 0x06, 0x01, 0x00, 0x04, 0x0b, 0x08, 0x00, 0x09, 0x00, 0x00, 0x00
        /*0020*/ 	.byte	0x00, 0x00, 0x00, 0x00


//--------------------- .nv.info._Z11test_kernelILi256ELi4096EEvPfS0_ --------------------------
	.section	.nv.info._Z11test_kernelILi256ELi4096EEvPfS0_,"",@"SHT_CUDA_INFO"
	.sectionflags	@""
	.align	4


	//----- nvinfo : EIATTR_CUDA_API_VERSION
	.align		4
        /*0000*/ 	.byte	0x04, 0x37
        /*0002*/ 	.short	(.L_7 - .L_6)
.L_6:
        /*0004*/ 	.word	0x00000082


	//----- nvinfo : EIATTR_KPARAM_INFO
	.align		4
.L_7:
        /*0008*/ 	.byte	0x04, 0x17
        /*000a*/ 	.short	(.L_9 - .L_8)
.L_8:
        /*000c*/ 	.word	0x00000000
        /*0010*/ 	.short	0x0001
        /*0012*/ 	.short	0x0008
        /*0014*/ 	.byte	0x00, 0xf5, 0x21, 0x00


	//----- nvinfo : EIATTR_KPARAM_INFO
	.align		4
.L_9:
        /*0018*/ 	.byte	0x04, 0x17
        /*001a*/ 	.short	(.L_11 - .L_10)
.L_10:
        /*001c*/ 	.word	0x00000000
        /*0020*/ 	.short	0x0000
        /*0022*/ 	.short	0x0000
        /*0024*/ 	.byte	0x00, 0xf5, 0x21, 0x00


	//----- nvinfo : EIATTR_SPARSE_MMA_MASK
	.align		4
.L_11:
        /*0028*/ 	.byte	0x03, 0x50
        /*002a*/ 	.short	0x0000


	//----- nvinfo : EIATTR_MAXREG_COUNT
	.align		4
        /*002c*/ 	.byte	0x03, 0x1b
        /*002e*/ 	.short	0x00ff


	//----- nvinfo : EIATTR_NUM_BARRIERS
	.align		4
        /*0030*/ 	.byte	0x02, 0x4c
        /*0032*/ 	.byte	0x01
	.zero		1


	//----- nvinfo : EIATTR_MERCURY_ISA_VERSION
	.align		4
        /*0034*/ 	.byte	0x03, 0x5f
        /*0036*/ 	.short	0x0101


	//----- nvinfo : EIATTR_VRC_CTA_INIT_COUNT
	.align		4
        /*0038*/ 	.byte	0x02, 0x4a
	.zero		1
	.zero		1


	//----- nvinfo : EIATTR_EXIT_INSTR_OFFSETS
	.align		4
        /*003c*/ 	.byte	0x04, 0x1c
        /*003e*/ 	.short	(.L_13 - .L_12)


	//   ....[0]....
.L_12:
        /*0040*/ 	.word	0x00000440


	//----- nvinfo : EIATTR_CBANK_PARAM_SIZE
	.align		4
.L_13:
        /*0044*/ 	.byte	0x03, 0x19
        /*0046*/ 	.short	0x0010


	//----- nvinfo : EIATTR_PARAM_CBANK
	.align		4
        /*0048*/ 	.byte	0x04, 0x0a
        /*004a*/ 	.short	(.L_15 - .L_14)
	.align		4
.L_14:
        /*004c*/ 	.word	index@(.nv.constant0._Z11test_kernelILi256ELi4096EEvPfS0_)
        /*0050*/ 	.short	0x0380
        /*0052*/ 	.short	0x0010


	//----- nvinfo : EIATTR_SW_WAR
	.align		4
.L_15:
        /*0054*/ 	.byte	0x04, 0x36
        /*0056*/ 	.short	(.L_17 - .L_16)
.L_16:
        /*0058*/ 	.word	0x00000008
.L_17:


//--------------------- .nv.callgraph             --------------------------
	.section	.nv.callgraph,"",@"SHT_CUDA_CALLGRAPH"
	.align	4
	.sectionentsize	8
	.align		4
        /*0000*/ 	.word	0x00000000
	.align		4
        /*0004*/ 	.word	0xffffffff
	.align		4
        /*0008*/ 	.word	0x00000000
	.align		4
        /*000c*/ 	.word	0xfffffffe
	.align		4
        /*0010*/ 	.word	0x00000000
	.align		4
        /*0014*/ 	.word	0xfffffffd
	.align		4
        /*0018*/ 	.word	0x00000000
	.align		4
        /*001c*/ 	.word	0xfffffffc


//--------------------- .text._Z11test_kernelILi256ELi4096EEvPfS0_ --------------------------
	.section	.text._Z11test_kernelILi256ELi4096EEvPfS0_,"ax",@progbits
	.align	128
        .global         _Z11test_kernelILi256ELi4096EEvPfS0_
        .type           _Z11test_kernelILi256ELi4096EEvPfS0_,@function
        .size           _Z11test_kernelILi256ELi4096EEvPfS0_,(.L_x_1 - _Z11test_kernelILi256ELi4096EEvPfS0_)
        .other          _Z11test_kernelILi256ELi4096EEvPfS0_,@"STO_CUDA_ENTRY STV_DEFAULT"
_Z11test_kernelILi256ELi4096EEvPfS0_:
.text._Z11test_kernelILi256ELi4096EEvPfS0_:
[----:B------:R-:W-:Y:S01]  /*0000*/  LDC R1, c[0x0][0x37c] ;  /* 0x0000df00ff017b82 */ /* 0x000fe20000000800 */
[----:B------:R-:W0:Y:S07]  /*0010*/  S2R R3, SR_CTAID.X ;  /* 0x0000000000037919 */ /* 0x000e2e0000002500 */
[----:B------:R-:W1:Y:S01]  /*0020*/  LDC.64 R16, c[0x0][0x380] ;  /* 0x0000e000ff107b82 */ /* 0x000e620000000a00 */
[----:B------:R-:W2:Y:S01]  /*0030*/  LDCU.64 UR6, c[0x0][0x358] ;  /* 0x00006b00ff0677ac */ /* 0x000ea20008000a00 */
[----:B------:R-:W0:Y:S06]  /*0040*/  S2R R0, SR_TID.X ;  /* 0x0000000000007919 */ /* 0x000e2c0000002100 */
[----:B------:R-:W3:Y:S01]  /*0050*/  S2UR UR5, SR_CgaCtaId ;  /* 0x00000000000579c3 */ /* 0x000ee20000008800 */
[----:B------:R-:W-:-:S07]  /*0060*/  UMOV UR4, 0x400 ;  /* 0x0000040000047882 */ /* 0x000fce0000000000 */
[----:B------:R-:W4:Y:S01]  /*0070*/  LDC.64 R24, c[0x0][0x388] ;  /* 0x0000e200ff187b82 */ /* 0x000f220000000a00 */
[----:B0-----:R-:W-:-:S05]  /*0080*/  LEA R2, R3, R0, 0x8 ;  /* 0x0000000003027211 */ /* 0x001fca00078e40ff */
[----:B-1----:R-:W-:-:S05]  /*0090*/  IMAD.WIDE.U32 R16, R2, 0x10, R16 ;  /* 0x0000001002107825 */ /* 0x002fca00078e0010 */
[----:B--2---:R-:W2:Y:S04]  /*00a0*/  LDG.E.128.CONSTANT R20, desc[UR6][R16.64] ;  /* 0x0000000610147981 */ /* 0x004ea8000c1e9d00 */
[----:B------:R-:W5:Y:S04]  /*00b0*/  LDG.E.128.CONSTANT R4, desc[UR6][R16.64+0x1000] ;  /* 0x0010000610047981 */ /* 0x000f68000c1e9d00 */
[----:B------:R-:W5:Y:S04]  /*00c0*/  LDG.E.128.CONSTANT R8, desc[UR6][R16.64+0x2000] ;  /* 0x0020000610087981 */ /* 0x000f68000c1e9d00 */
[----:B------:R0:W5:Y:S01]  /*00d0*/  LDG.E.128.CONSTANT R12, desc[UR6][R16.64+0x3000] ;  /* 0x00300006100c7981 */ /* 0x000162000c1e9d00 */
[----:B---3--:R-:W-:Y:S01]  /*00e0*/  ULEA UR4, UR5, UR4, 0x18 ;  /* 0x0000000405047291 */ /* 0x008fe2000f8ec0ff */
[----:B----4-:R-:W-:-:S05]  /*00f0*/  IMAD.WIDE.U32 R2, R2, 0x10, R24 ;  /* 0x0000001002027825 */ /* 0x010fca00078e0018 */
[----:B------:R-:W-:-:S05]  /*0100*/  LEA R27, R0, UR4, 0x2 ;  /* 0x00000004001b7c11 */ /* 0x000fca000f8e10ff */
[----:B------:R-:W-:-:S04]  /*0110*/  IMAD R29, R0, 0xc, R27 ;  /* 0x0000000c001d7824 */ /* 0x000fc800078e021b */
[C---:B------:R-:W-:Y:S01]  /*0120*/  IMAD R25, R0.reuse, -0xc, R29 ;  /* 0xfffffff400197824 */ /* 0x040fe200078e021d */
[----:B--2---:R-:W-:Y:S04]  /*0130*/  STS [R27], R20 ;  /* 0x000000141b007388 */ /* 0x004fe80000000800 */
[----:B------:R-:W-:Y:S04]  /*0140*/  STS [R27+0x400], R21 ;  /* 0x000400151b007388 */ /* 0x000fe80000000800 */
[----:B------:R-:W-:Y:S04]  /*0150*/  STS [R27+0x800], R22 ;  /* 0x000800161b007388 */ /* 0x000fe80000000800 */
[----:B------:R1:W-:Y:S01]  /*0160*/  STS [R27+0xc00], R23 ;  /* 0x000c00171b007388 */ /* 0x0003e20000000800 */
[----:B------:R-:W-:Y:S01]  /*0170*/  BAR.SYNC.DEFER_BLOCKING 0x0 ;  /* 0x0000000000007b1d */ /* 0x000fe20000010000 */
[----:B-1----:R-:W-:-:S05]  /*0180*/  IMAD R27, R0, 0xc, R25 ;  /* 0x0000000c001b7824 */ /* 0x002fca00078e0219 */
[----:B0-----:R-:W-:Y:S04]  /*0190*/  LDS R16, [R29] ;  /* 0x000000001d107984 */ /* 0x001fe80000000800 */
[----:B------:R-:W-:Y:S04]  /*01a0*/  LDS R17, [R29+0x4] ;  /* 0x000004001d117984 */ /* 0x000fe80000000800 */
[----:B------:R-:W-:Y:S04]  /*01b0*/  LDS R18, [R29+0x8] ;  /* 0x000008001d127984 */ /* 0x000fe80000000800 */
[----:B------:R-:W0:Y:S04]  /*01c0*/  LDS R19, [R29+0xc] ;  /* 0x00000c001d137984 */ /* 0x000e280000000800 */
[----:B0-----:R0:W-:Y:S01]  /*01d0*/  STG.E.128 desc[UR6][R2.64], R16 ;  /* 0x0000001002007986 */ /* 0x0011e2000c101d06 */
[----:B------:R-:W-:Y:S01]  /*01e0*/  BAR.SYNC.DEFER_BLOCKING 0x0 ;  /* 0x0000000000007b1d */ /* 0x000fe20000010000 */
[----:B0-----:R-:W-:-:S04]  /*01f0*/  IMAD R17, R0, -0xc, R27 ;  /* 0xfffffff400117824 */ /* 0x001fc800078e021b */
[C---:B------:R-:W-:Y:S01]  /*0200*/  IMAD R19, R0.reuse, 0xc, R17 ;  /* 0x0000000c00137824 */ /* 0x040fe200078e0211 */
[----:B-----5:R-:W-:Y:S04]  /*0210*/  STS [R25+0x1000], R4 ;  /* 0x0010000419007388 */ /* 0x020fe80000000800 */
[----:B------:R-:W-:Y:S04]  /*0220*/  STS [R25+0x1400], R5 ;  /* 0x0014000519007388 */ /* 0x000fe80000000800 */
[----:B------:R-:W-:Y:S04]  /*0230*/  STS [R25+0x1800], R6 ;  /* 0x0018000619007388 */ /* 0x000fe80000000800 */
[----:B------:R-:W-:Y:S01]  /*0240*/  STS [R25+0x1c00], R7 ;  /* 0x001c000719007388 */ /* 0x000fe20000000800 */
[----:B------:R-:W-:Y:S06]  /*0250*/  BAR.SYNC.DEFER_BLOCKING 0x0 ;  /* 0x0000000000007b1d */ /* 0x000fec0000010000 */
[----:B------:R-:W-:Y:S04]  /*0260*/  LDS R20, [R27+0x1000] ;  /* 0x001000001b147984 */ /* 0x000fe80000000800 */
[----:B------:R-:W-:Y:S04]  /*0270*/  LDS R21, [R27+0x1004] ;  /* 0x001004001b157984 */ /* 0x000fe80000000800 */
[----:B------:R-:W-:Y:S04]  /*0280*/  LDS R22, [R27+0x1008] ;  /* 0x001008001b167984 */ /* 0x000fe80000000800 */
[----:B------:R-:W0:Y:S04]  /*0290*/  LDS R23, [R27+0x100c] ;  /* 0x00100c001b177984 */ /* 0x000e280000000800 */
[----:B0-----:R0:W-:Y:S01]  /*02a0*/  STG.E.128 desc[UR6][R2.64+0x1000], R20 ;  /* 0x0010001402007986 */ /* 0x0011e2000c101d06 */
[----:B------:R-:W-:Y:S01]  /*02b0*/  BAR.SYNC.DEFER_BLOCKING 0x0 ;  /* 0x0000000000007b1d */ /* 0x000fe20000010000 */
[----:B0-----:R-:W-:-:S04]  /*02c0*/  IMAD R21, R0, -0xc, R19 ;  /* 0xfffffff400157824 */ /* 0x001fc800078e0213 */
[----:B------:R-:W-:Y:S01]  /*02d0*/  IMAD R0, R0, 0xc, R21 ;  /* 0x0000000c00007824 */ /* 0x000fe200078e0215 */
[----:B------:R-:W-:Y:S04]  /*02e0*/  STS [R17+0x2000], R8 ;  /* 0x0020000811007388 */ /* 0x000fe80000000800 */
        /* <DEDUP_REMOVED lines=8> */
[----:B0-----:R-:W-:Y:S01]  /*0370*/  STG.E.128 desc[UR6][R2.64+0x2000], R4 ;  /* 0x0020000402007986 */ /* 0x001fe2000c101d06 */
[----:B------:R-:W-:Y:S06]  /*0380*/  BAR.SYNC.DEFER_BLOCKING 0x0 ;  /* 0x0000000000007b1d */ /* 0x000fec0000010000 */
        /* <DEDUP_REMOVED lines=11> */
[----:B------:R-:W-:Y:S05]  /*0440*/  EXIT ;  /* 0x000000000000794d */ /* 0x000fea0003800000 */
.L_x_0:
[----:B------:R-:W-:-:S00]  /*0450*/  BRA `(.L_x_0) ;  /* 0xfffffffc00fc7947 */ /* 0x000fc0000383ffff */
[----:B------:R-:W-:-:S00]  /*0460*/  NOP ;  /* 0x0000000000007918 */ /* 0x000fc00000000000 */
        /* <DEDUP_REMOVED lines=9> */
.L_x_1:


//--------------------- .nv.shared._Z11test_kernelILi256ELi4096EEvPfS0_ --------------------------
	.section	.nv.shared._Z11test_kernelILi256ELi4096EEvPfS0_,"aw",@nobits
	.sectionflags	@""
.nv.shared._Z11test_kernelILi256ELi4096EEvPfS0_:
	.zero		5120


//--------------------- .nv.shared.reserved.0     --------------------------
	.section	.nv.shared.reserved.0,"aw",@nobits
	.weak		__nv_reservedSMEM_offset_0_alias
	.size		__nv_reservedSMEM_offset_0_alias, 0, 64
	.other		__nv_reservedSMEM_offset_0_alias,@"STO_CUDA_RESERVED_SHARED STV_DEFAULT"
__nv_reservedSMEM_offset_0_alias:
	.zero		0
	.zero		64


//--------------------- .nv.constant0._Z11test_kernelILi256ELi4096EEvPfS0_ --------------------------
	.section	.nv.constant0._Z11test_kernelILi256ELi4096EEvPfS0_,"a",@progbits
	.sectionflags	@""
	.align	4
.nv.constant0._Z11test_kernelILi256ELi4096EEvPfS0_:
	.zero		912


//--------------------- SYMBOLS --------------------------

	.type		.nv.reservedSmem.offset0,@object
	.size		.nv.reservedSmem.offset0,0x4
	.type		.nv.reservedSmem.cap,@object
	.size		.nv.reservedSmem.cap,0x4
